//
// Generated by NVIDIA NVVM Compiler
//
// Compiler Build ID: CL-36424714
// Cuda compilation tools, release 13.0, V13.0.88
// Based on NVVM 20.0.0
//

.version 9.0
.target sm_100
.address_size 64

	// .globl	_Z6MuldevPdS_S_i
.extern .shared .align 16 .b8 ptr[];

.visible .entry _Z6MuldevPdS_S_i(
	.param .u64 .ptr .align 1 _Z6MuldevPdS_S_i_param_0,
	.param .u64 .ptr .align 1 _Z6MuldevPdS_S_i_param_1,
	.param .u64 .ptr .align 1 _Z6MuldevPdS_S_i_param_2,
	.param .u32 _Z6MuldevPdS_S_i_param_3
)
{
	.reg .pred 	%p<11>;
	.reg .b32 	%r<97>;
	.reg .b64 	%rd<13>;
	.reg .b64 	%fd<73>;

	ld.param.u64 	%rd3, [_Z6MuldevPdS_S_i_param_0];
	ld.param.u64 	%rd4, [_Z6MuldevPdS_S_i_param_1];
	ld.param.u64 	%rd5, [_Z6MuldevPdS_S_i_param_2];
	ld.param.u32 	%r35, [_Z6MuldevPdS_S_i_param_3];
	mov.u32 	%r36, %ctaid.x;
	mov.u32 	%r37, %ctaid.y;
	mov.u32 	%r1, %tid.x;
	mov.u32 	%r2, %tid.y;
	mov.u32 	%r3, %ntid.x;
	mul.lo.s32 	%r4, %r35, %r3;
	mul.lo.s32 	%r5, %r4, %r37;
	mul.lo.s32 	%r6, %r3, %r36;
	setp.lt.s32 	%p1, %r35, 1;
	mov.f64 	%fd71, 0d0000000000000000;
	@%p1 bra 	$L__BB0_14;
	mul.lo.s32 	%r38, %r3, %r3;
	shl.b32 	%r39, %r38, 3;
	mov.u32 	%r40, ptr;
	add.s32 	%r7, %r40, %r39;
	mad.lo.s32 	%r8, %r35, %r2, %r1;
	mul.lo.s32 	%r9, %r2, %r3;
	add.s32 	%r41, %r9, %r1;
	shl.b32 	%r42, %r41, 3;
	add.s32 	%r10, %r40, %r42;
	add.s32 	%r11, %r7, %r42;
	and.b32  	%r12, %r3, 7;
	and.b32  	%r13, %r3, 2040;
	and.b32  	%r43, %r3, -8;
	neg.s32 	%r14, %r43;
	shl.b32 	%r44, %r1, 3;
	add.s32 	%r45, %r39, %r44;
	add.s32 	%r15, %r40, %r45;
	shl.b32 	%r16, %r3, 6;
	shl.b32 	%r46, %r9, 3;
	add.s32 	%r47, %r46, %r40;
	add.s32 	%r17, %r47, 32;
	shl.b32 	%r18, %r3, 3;
	add.s32 	%r19, %r5, %r35;
	cvta.to.global.u64 	%rd1, %rd3;
	cvta.to.global.u64 	%rd2, %rd4;
	mov.f64 	%fd71, 0d0000000000000000;
	mov.u32 	%r89, %r6;
	mov.u32 	%r90, %r5;
$L__BB0_2:
	setp.lt.u32 	%p2, %r3, 8;
	add.s32 	%r49, %r8, %r90;
	mul.wide.s32 	%rd6, %r49, 8;
	add.s64 	%rd7, %rd1, %rd6;
	ld.global.f64 	%fd18, [%rd7];
	st.shared.f64 	[%r10], %fd18;
	add.s32 	%r50, %r8, %r89;
	mul.wide.s32 	%rd8, %r50, 8;
	add.s64 	%rd9, %rd2, %rd8;
	ld.global.f64 	%fd19, [%rd9];
	st.shared.f64 	[%r11], %fd19;
	bar.sync 	0;
	membar.cta;
	mov.b32 	%r95, 0;
	@%p2 bra 	$L__BB0_5;
	mov.u32 	%r91, %r17;
	mov.u32 	%r92, %r15;
	mov.u32 	%r93, %r14;
$L__BB0_4:
	.pragma "nounroll";
	ld.shared.f64 	%fd20, [%r91+-32];
	ld.shared.f64 	%fd21, [%r92];
	fma.rn.f64 	%fd22, %fd20, %fd21, %fd71;
	ld.shared.f64 	%fd23, [%r91+-24];
	add.s32 	%r51, %r92, %r18;
	ld.shared.f64 	%fd24, [%r51];
	fma.rn.f64 	%fd25, %fd23, %fd24, %fd22;
	ld.shared.f64 	%fd26, [%r91+-16];
	add.s32 	%r52, %r51, %r18;
	ld.shared.f64 	%fd27, [%r52];
	fma.rn.f64 	%fd28, %fd26, %fd27, %fd25;
	ld.shared.f64 	%fd29, [%r91+-8];
	add.s32 	%r53, %r52, %r18;
	ld.shared.f64 	%fd30, [%r53];
	fma.rn.f64 	%fd31, %fd29, %fd30, %fd28;
	ld.shared.f64 	%fd32, [%r91];
	add.s32 	%r54, %r53, %r18;
	ld.shared.f64 	%fd33, [%r54];
	fma.rn.f64 	%fd34, %fd32, %fd33, %fd31;
	ld.shared.f64 	%fd35, [%r91+8];
	add.s32 	%r55, %r54, %r18;
	ld.shared.f64 	%fd36, [%r55];
	fma.rn.f64 	%fd37, %fd35, %fd36, %fd34;
	ld.shared.f64 	%fd38, [%r91+16];
	add.s32 	%r56, %r55, %r18;
	ld.shared.f64 	%fd39, [%r56];
	fma.rn.f64 	%fd40, %fd38, %fd39, %fd37;
	ld.shared.f64 	%fd41, [%r91+24];
	add.s32 	%r57, %r56, %r18;
	ld.shared.f64 	%fd42, [%r57];
	fma.rn.f64 	%fd71, %fd41, %fd42, %fd40;
	add.s32 	%r93, %r93, 8;
	add.s32 	%r92, %r92, %r16;
	add.s32 	%r91, %r91, 64;
	setp.ne.s32 	%p3, %r93, 0;
	mov.u32 	%r95, %r13;
	@%p3 bra 	$L__BB0_4;
$L__BB0_5:
	setp.eq.s32 	%p4, %r12, 0;
	@%p4 bra 	$L__BB0_13;
	add.s32 	%r58, %r12, -1;
	setp.lt.u32 	%p5, %r58, 3;
	@%p5 bra 	$L__BB0_8;
	add.s32 	%r59, %r95, %r9;
	shl.b32 	%r60, %r59, 3;
	mov.u32 	%r61, ptr;
	add.s32 	%r62, %r61, %r60;
	ld.shared.f64 	%fd44, [%r62];
	mad.lo.s32 	%r63, %r95, %r3, %r1;
	shl.b32 	%r64, %r63, 3;
	add.s32 	%r65, %r7, %r64;
	ld.shared.f64 	%fd45, [%r65];
	fma.rn.f64 	%fd46, %fd44, %fd45, %fd71;
	ld.shared.f64 	%fd47, [%r62+8];
	add.s32 	%r66, %r65, %r18;
	ld.shared.f64 	%fd48, [%r66];
	fma.rn.f64 	%fd49, %fd47, %fd48, %fd46;
	ld.shared.f64 	%fd50, [%r62+16];
	add.s32 	%r67, %r66, %r18;
	ld.shared.f64 	%fd51, [%r67];
	fma.rn.f64 	%fd52, %fd50, %fd51, %fd49;
	ld.shared.f64 	%fd53, [%r62+24];
	add.s32 	%r68, %r67, %r18;
	ld.shared.f64 	%fd54, [%r68];
	fma.rn.f64 	%fd71, %fd53, %fd54, %fd52;
	add.s32 	%r95, %r95, 4;
$L__BB0_8:
	and.b32  	%r69, %r3, 3;
	setp.eq.s32 	%p6, %r69, 0;
	@%p6 bra 	$L__BB0_13;
	setp.eq.s32 	%p7, %r69, 1;
	@%p7 bra 	$L__BB0_11;
	add.s32 	%r70, %r95, %r9;
	shl.b32 	%r71, %r70, 3;
	mov.u32 	%r72, ptr;
	add.s32 	%r73, %r72, %r71;
	ld.shared.f64 	%fd56, [%r73];
	mad.lo.s32 	%r74, %r95, %r3, %r1;
	shl.b32 	%r75, %r74, 3;
	add.s32 	%r76, %r7, %r75;
	ld.shared.f64 	%fd57, [%r76];
	fma.rn.f64 	%fd58, %fd56, %fd57, %fd71;
	ld.shared.f64 	%fd59, [%r73+8];
	add.s32 	%r77, %r76, %r18;
	ld.shared.f64 	%fd60, [%r77];
	fma.rn.f64 	%fd71, %fd59, %fd60, %fd58;
	add.s32 	%r95, %r95, 2;
$L__BB0_11:
	and.b32  	%r78, %r3, 1;
	setp.eq.b32 	%p8, %r78, 1;
	not.pred 	%p9, %p8;
	@%p9 bra 	$L__BB0_13;
	add.s32 	%r79, %r95, %r9;
	shl.b32 	%r80, %r79, 3;
	mov.u32 	%r81, ptr;
	add.s32 	%r82, %r81, %r80;
	ld.shared.f64 	%fd61, [%r82];
	mad.lo.s32 	%r83, %r95, %r3, %r1;
	shl.b32 	%r84, %r83, 3;
	add.s32 	%r85, %r7, %r84;
	ld.shared.f64 	%fd62, [%r85];
	fma.rn.f64 	%fd71, %fd61, %fd62, %fd71;
$L__BB0_13:
	bar.sync 	0;
	add.s32 	%r90, %r90, %r3;
	add.s32 	%r89, %r89, %r4;
	setp.lt.s32 	%p10, %r90, %r19;
	@%p10 bra 	$L__BB0_2;
$L__BB0_14:
	cvta.to.global.u64 	%rd10, %rd5;
	add.s32 	%r86, %r6, %r1;
	mad.lo.s32 	%r87, %r35, %r2, %r86;
	add.s32 	%r88, %r87, %r5;
	mul.wide.s32 	%rd11, %r88, 8;
	add.s64 	%rd12, %rd10, %rd11;
	st.global.f64 	[%rd12], %fd71;
	ret;

}
	// .globl	_Z13monitorKernelPdS_
.visible .entry _Z13monitorKernelPdS_(
	.param .u64 .ptr .align 1 _Z13monitorKernelPdS__param_0,
	.param .u64 .ptr .align 1 _Z13monitorKernelPdS__param_1
)
{
	.reg .b64 	%rd<5>;
	.reg .b64 	%fd<2>;

	ld.param.u64 	%rd1, [_Z13monitorKernelPdS__param_0];
	ld.param.u64 	%rd2, [_Z13monitorKernelPdS__param_1];
	cvta.to.global.u64 	%rd3, %rd1;
	cvta.to.global.u64 	%rd4, %rd2;
	ld.global.f64 	%fd1, [%rd4];
	st.global.f64 	[%rd3], %fd1;
	ret;

}
	// .globl	_Z10dataKernelPdS_S_i
.visible .entry _Z10dataKernelPdS_S_i(
	.param .u64 .ptr .align 1 _Z10dataKernelPdS_S_i_param_0,
	.param .u64 .ptr .align 1 _Z10dataKernelPdS_S_i_param_1,
	.param .u64 .ptr .align 1 _Z10dataKernelPdS_S_i_param_2,
	.param .u32 _Z10dataKernelPdS_S_i_param_3
)
{


	ret;

}


// ===== COMPILED SASS (sm_100) =====

	.target	sm_100

	.elftype	@"ET_EXEC"


//--------------------- .note.nv.tkinfo           --------------------------
	.section	.note.nv.tkinfo,"",@"SHT_NOTE"
	.sectionflags	@"SHF_NOTE_NV_TKINFO"
	.tkinfo
        /*0018*/ 	.word	0x00000002
        /*0030*/ 	.string	""
        /*0030*/ 	.string	"ptxas"
        /*0030*/ 	.string	"Cuda compilation tools, release 13.0, V13.0.88"
        /*0030*/ 	.string	"Build cuda_13.0.r13.0/compiler.36424714_0"
        /*0030*/ 	.string	"-arch sm_100 -m 64 "



//--------------------- .note.nv.cuinfo           --------------------------
	.section	.note.nv.cuinfo,"",@"SHT_NOTE"
	.sectionflags	@"SHF_NOTE_NV_CUINFO"
        /*0018*/ 	.short	0x0002
        /*001a*/ 	.short	0x0064
        /*001c*/ 	.short	0x0082
	.zero		2


//--------------------- .nv.info                  --------------------------
	.section	.nv.info,"",@"SHT_CUDA_INFO"
	.align	4


	//----- nvinfo : EIATTR_REGCOUNT
	.align		4
        /*0000*/ 	.byte	0x04, 0x2f
        /*0002*/ 	.short	(.L_1 - .L_0)
	.align		4
.L_0:
        /*0004*/ 	.word	index@(_Z6MuldevPdS_S_i)
        /*0008*/ 	.word	0x00000020


	//----- nvinfo : EIATTR_FRAME_SIZE
	.align		4
.L_1:
        /*000c*/ 	.byte	0x04, 0x11
        /*000e*/ 	.short	(.L_3 - .L_2)
	.align		4
.L_2:
        /*0010*/ 	.word	index@(_Z6MuldevPdS_S_i)
        /*0014*/ 	.word	0x00000000


	//----- nvinfo : EIATTR_REGCOUNT
	.align		4
.L_3:
        /*0018*/ 	.byte	0x04, 0x2f
        /*001a*/ 	.short	(.L_5 - .L_4)
	.align		4
.L_4:
        /*001c*/ 	.word	index@(_Z13monitorKernelPdS_)
        /*0020*/ 	.word	0x00000008


	//----- nvinfo : EIATTR_FRAME_SIZE
	.align		4
.L_5:
        /*0024*/ 	.byte	0x04, 0x11
        /*0026*/ 	.short	(.L_7 - .L_6)
	.align		4
.L_6:
        /*0028*/ 	.word	index@(_Z13monitorKernelPdS_)
        /*002c*/ 	.word	0x00000000


	//----- nvinfo : EIATTR_REGCOUNT
	.align		4
.L_7:
        /*0030*/ 	.byte	0x04, 0x2f
        /*0032*/ 	.short	(.L_9 - .L_8)
	.align		4
.L_8:
        /*0034*/ 	.word	index@(_Z10dataKernelPdS_S_i)
        /*0038*/ 	.word	0x00000004


	//----- nvinfo : EIATTR_FRAME_SIZE
	.align		4
.L_9:
        /*003c*/ 	.byte	0x04, 0x11
        /*003e*/ 	.short	(.L_11 - .L_10)
	.align		4
.L_10:
        /*0040*/ 	.word	index@(_Z10dataKernelPdS_S_i)
        /*0044*/ 	.word	0x00000000


	//----- nvinfo : EIATTR_MIN_STACK_SIZE
	.align		4
.L_11:
        /*0048*/ 	.byte	0x04, 0x12
        /*004a*/ 	.short	(.L_13 - .L_12)
	.align		4
.L_12:
        /*004c*/ 	.word	index@(_Z10dataKernelPdS_S_i)
        /*0050*/ 	.word	0x00000000


	//----- nvinfo : EIATTR_MIN_STACK_SIZE
	.align		4
.L_13:
        /*0054*/ 	.byte	0x04, 0x12
        /*0056*/ 	.short	(.L_15 - .L_14)
	.align		4
.L_14:
        /*0058*/ 	.word	index@(_Z13monitorKernelPdS_)
        /*005c*/ 	.word	0x00000000


	//----- nvinfo : EIATTR_MIN_STACK_SIZE
	.align		4
.L_15:
        /*0060*/ 	.byte	0x04, 0x12
        /*0062*/ 	.short	(.L_17 - .L_16)
	.align		4
.L_16:
        /*0064*/ 	.word	index@(_Z6MuldevPdS_S_i)
        /*0068*/ 	.word	0x00000000
.L_17:


//--------------------- .nv.compat                --------------------------
	.section	.nv.compat,"",@"SHT_CUDA_COMPAT_INFO"
	.align	4
        /*0000*/ 	.byte	0x02, 0x09, 0x00, 0x00, 0x02, 0x02, 0x01, 0x00, 0x02, 0x05, 0x05, 0x00, 0x03, 0x07, 0x01, 0x01
        /*0010*/ 	.byte	0x02, 0x03, 0x00, 0x00, 0x02, 0x06, 0x01, 0x00, 0x04, 0x0b, 0x08, 0x00, 0x01, 0x00, 0x00, 0x00
        /*0020*/ 	.byte	0x00, 0x00, 0x00, 0x00


//--------------------- .nv.info._Z10dataKernelPdS_S_i --------------------------
	.section	.nv.info._Z10dataKernelPdS_S_i,"",@"SHT_CUDA_INFO"
	.sectionflags	@""
	.align	4


	//----- nvinfo : EIATTR_CUDA_API_VERSION
	.align		4
        /*0000*/ 	.byte	0x04, 0x37
        /*0002*/ 	.short	(.L_19 - .L_18)
.L_18:
        /*0004*/ 	.word	0x00000082


	//----- nvinfo : EIATTR_KPARAM_INFO
	.align		4
.L_19:
        /*0008*/ 	.byte	0x04, 0x17
        /*000a*/ 	.short	(.L_21 - .L_20)
.L_20:
        /*000c*/ 	.word	0x00000000
        /*0010*/ 	.short	0x0003
        /*0012*/ 	.short	0x0018
        /*0014*/ 	.byte	0x00, 0xf0, 0x11, 0x00


	//----- nvinfo : EIATTR_KPARAM_INFO
	.align		4
.L_21:
        /*0018*/ 	.byte	0x04, 0x17
        /*001a*/ 	.short	(.L_23 - .L_22)
.L_22:
        /*001c*/ 	.word	0x00000000
        /*0020*/ 	.short	0x0002
        /*0022*/ 	.short	0x0010
        /*0024*/ 	.byte	0x00, 0xf5, 0x21, 0x00


	//----- nvinfo : EIATTR_KPARAM_INFO
	.align		4
.L_23:
        /*0028*/ 	.byte	0x04, 0x17
        /*002a*/ 	.short	(.L_25 - .L_24)
.L_24:
        /*002c*/ 	.word	0x00000000
        /*0030*/ 	.short	0x0001
        /*0032*/ 	.short	0x0008
        /*0034*/ 	.byte	0x00, 0xf5, 0x21, 0x00


	//----- nvinfo : EIATTR_KPARAM_INFO
	.align		4
.L_25:
        /*0038*/ 	.byte	0x04, 0x17
        /*003a*/ 	.short	(.L_27 - .L_26)
.L_26:
        /*003c*/ 	.word	0x00000000
        /*0040*/ 	.short	0x0000
        /*0042*/ 	.short	0x0000
        /*0044*/ 	.byte	0x00, 0xf5, 0x21, 0x00


	//----- nvinfo : EIATTR_SPARSE_MMA_MASK
	.align		4
.L_27:
        /*0048*/ 	.byte	0x03, 0x50
        /*004a*/ 	.short	0x0000


	//----- nvinfo : EIATTR_MAXREG_COUNT
	.align		4
        /*004c*/ 	.byte	0x03, 0x1b
        /*004e*/ 	.short	0x00ff


	//----- nvinfo : EIATTR_MERCURY_ISA_VERSION
	.align		4
        /*0050*/ 	.byte	0x03, 0x5f
        /*0052*/ 	.short	0x0101


	//----- nvinfo : EIATTR_VRC_CTA_INIT_COUNT
	.align		4
        /*0054*/ 	.byte	0x02, 0x4a
	.zero		1
	.zero		1


	//----- nvinfo : EIATTR_EXIT_INSTR_OFFSETS
	.align		4
        /*0058*/ 	.byte	0x04, 0x1c
        /*005a*/ 	.short	(.L_29 - .L_28)


	//   ....[0]....
.L_28:
        /*005c*/ 	.word	0x00000010


	//----- nvinfo : EIATTR_CBANK_PARAM_SIZE
	.align		4
.L_29:
        /*0060*/ 	.byte	0x03, 0x19
        /*0062*/ 	.short	0x001c


	//----- nvinfo : EIATTR_PARAM_CBANK
	.align		4
        /*0064*/ 	.byte	0x04, 0x0a
        /*0066*/ 	.short	(.L_31 - .L_30)
	.align		4
.L_30:
        /*0068*/ 	.word	index@(.nv.constant0._Z10dataKernelPdS_S_i)
        /*006c*/ 	.short	0x0380
        /*006e*/ 	.short	0x001c


	//----- nvinfo : EIATTR_SW_WAR
	.align		4
.L_31:
        /*0070*/ 	.byte	0x04, 0x36
        /*0072*/ 	.short	(.L_33 - .L_32)
.L_32:
        /*0074*/ 	.word	0x00000008
.L_33:


//--------------------- .nv.info._Z13monitorKernelPdS_ --------------------------
	.section	.nv.info._Z13monitorKernelPdS_,"",@"SHT_CUDA_INFO"
	.sectionflags	@""
	.align	4


	//----- nvinfo : EIATTR_CUDA_API_VERSION
	.align		4
        /*0000*/ 	.byte	0x04, 0x37
        /*0002*/ 	.short	(.L_35 - .L_34)
.L_34:
        /*0004*/ 	.word	0x00000082


	//----- nvinfo : EIATTR_KPARAM_INFO
	.align		4
.L_35:
        /*0008*/ 	.byte	0x04, 0x17
        /*000a*/ 	.short	(.L_37 - .L_36)
.L_36:
        /*000c*/ 	.word	0x00000000
        /*0010*/ 	.short	0x0001
        /*0012*/ 	.short	0x0008
        /*0014*/ 	.byte	0x00, 0xf5, 0x21, 0x00


	//----- nvinfo : EIATTR_KPARAM_INFO
	.align		4
.L_37:
        /*0018*/ 	.byte	0x04, 0x17
        /*001a*/ 	.short	(.L_39 - .L_38)
.L_38:
        /*001c*/ 	.word	0x00000000
        /*0020*/ 	.short	0x0000
        /*0022*/ 	.short	0x0000
        /*0024*/ 	.byte	0x00, 0xf5, 0x21, 0x00


	//----- nvinfo : EIATTR_SPARSE_MMA_MASK
	.align		4
.L_39:
        /*0028*/ 	.byte	0x03, 0x50
        /*002a*/ 	.short	0x0000


	//----- nvinfo : EIATTR_MAXREG_COUNT
	.align		4
        /*002c*/ 	.byte	0x03, 0x1b
        /*002e*/ 	.short	0x00ff


	//----- nvinfo : EIATTR_MERCURY_ISA_VERSION
	.align		4
        /*0030*/ 	.byte	0x03, 0x5f
        /*0032*/ 	.short	0x0101


	//----- nvinfo : EIATTR_VRC_CTA_INIT_COUNT
	.align		4
        /*0034*/ 	.byte	0x02, 0x4a
	.zero		1
	.zero		1


	//----- nvinfo : EIATTR_EXIT_INSTR_OFFSETS
	.align		4
        /*0038*/ 	.byte	0x04, 0x1c
        /*003a*/ 	.short	(.L_41 - .L_40)


	//   ....[0]....
.L_40:
        /*003c*/ 	.word	0x00000060


	//----- nvinfo : EIATTR_CBANK_PARAM_SIZE
	.align		4
.L_41:
        /*0040*/ 	.byte	0x03, 0x19
        /*0042*/ 	.short	0x0010


	//----- nvinfo : EIATTR_PARAM_CBANK
	.align		4
        /*0044*/ 	.byte	0x04, 0x0a
        /*0046*/ 	.short	(.L_43 - .L_42)
	.align		4
.L_42:
        /*0048*/ 	.word	index@(.nv.constant0._Z13monitorKernelPdS_)
        /*004c*/ 	.short	0x0380
        /*004e*/ 	.short	0x0010


	//----- nvinfo : EIATTR_SW_WAR
	.align		4
.L_43:
        /*0050*/ 	.byte	0x04, 0x36
        /*0052*/ 	.short	(.L_45 - .L_44)
.L_44:
        /*0054*/ 	.word	0x00000008
.L_45:


//--------------------- .nv.info._Z6MuldevPdS_S_i --------------------------
	.section	.nv.info._Z6MuldevPdS_S_i,"",@"SHT_CUDA_INFO"
	.sectionflags	@""
	.align	4


	//----- nvinfo : EIATTR_CUDA_API_VERSION
	.align		4
        /*0000*/ 	.byte	0x04, 0x37
        /*0002*/ 	.short	(.L_47 - .L_46)
.L_46:
        /*0004*/ 	.word	0x00000082


	//----- nvinfo : EIATTR_KPARAM_INFO
	.align		4
.L_47:
        /*0008*/ 	.byte	0x04, 0x17
        /*000a*/ 	.short	(.L_49 - .L_48)
.L_48:
        /*000c*/ 	.word	0x00000000
        /*0010*/ 	.short	0x0003
        /*0012*/ 	.short	0x0018
        /*0014*/ 	.byte	0x00, 0xf0, 0x11, 0x00


	//----- nvinfo : EIATTR_KPARAM_INFO
	.align		4
.L_49:
        /*0018*/ 	.byte	0x04, 0x17
        /*001a*/ 	.short	(.L_51 - .L_50)
.L_50:
        /*001c*/ 	.word	0x00000000
        /*0020*/ 	.short	0x0002
        /*0022*/ 	.short	0x0010
        /*0024*/ 	.byte	0x00, 0xf5, 0x21, 0x00


	//----- nvinfo : EIATTR_KPARAM_INFO
	.align		4
.L_51:
        /*0028*/ 	.byte	0x04, 0x17
        /*002a*/ 	.short	(.L_53 - .L_52)
.L_52:
        /*002c*/ 	.word	0x00000000
        /*0030*/ 	.short	0x0001
        /*0032*/ 	.short	0x0008
        /*0034*/ 	.byte	0x00, 0xf5, 0x21, 0x00


	//----- nvinfo : EIATTR_KPARAM_INFO
	.align		4
.L_53:
        /*0038*/ 	.byte	0x04, 0x17
        /*003a*/ 	.short	(.L_55 - .L_54)
.L_54:
        /*003c*/ 	.word	0x00000000
        /*0040*/ 	.short	0x0000
        /*0042*/ 	.short	0x0000
        /*0044*/ 	.byte	0x00, 0xf5, 0x21, 0x00


	//----- nvinfo : EIATTR_SPARSE_MMA_MASK
	.align		4
.L_55:
        /*0048*/ 	.byte	0x03, 0x50
        /*004a*/ 	.short	0x0000


	//----- nvinfo : EIATTR_MAXREG_COUNT
	.align		4
        /*004c*/ 	.byte	0x03, 0x1b
        /*004e*/ 	.short	0x00ff


	//----- nvinfo : EIATTR_NUM_BARRIERS
	.align		4
        /*0050*/ 	.byte	0x02, 0x4c
        /*0052*/ 	.byte	0x01
	.zero		1


	//----- nvinfo : EIATTR_MERCURY_ISA_VERSION
	.align		4
        /*0054*/ 	.byte	0x03, 0x5f
        /*0056*/ 	.short	0x0101


	//----- nvinfo : EIATTR_VRC_CTA_INIT_COUNT
	.align		4
        /*0058*/ 	.byte	0x02, 0x4a
	.zero		1
	.zero		1


	//----- nvinfo : EIATTR_EXIT_INSTR_OFFSETS
	.align		4
        /*005c*/ 	.byte	0x04, 0x1c
        /*005e*/ 	.short	(.L_57 - .L_56)


	//   ....[0]....
.L_56:
        /*0060*/ 	.word	0x00000b00


	//----- nvinfo : EIATTR_CBANK_PARAM_SIZE
	.align		4
.L_57:
        /*0064*/ 	.byte	0x03, 0x19
        /*0066*/ 	.short	0x001c


	//----- nvinfo : EIATTR_PARAM_CBANK
	.align		4
        /*0068*/ 	.byte	0x04, 0x0a
        /*006a*/ 	.short	(.L_59 - .L_58)
	.align		4
.L_58:
        /*006c*/ 	.word	index@(.nv.constant0._Z6MuldevPdS_S_i)
        /*0070*/ 	.short	0x0380
        /*0072*/ 	.short	0x001c


	//----- nvinfo : EIATTR_SW_WAR
	.align		4
.L_59:
        /*0074*/ 	.byte	0x04, 0x36
        /*0076*/ 	.short	(.L_61 - .L_60)
.L_60:
        /*0078*/ 	.word	0x00000008
.L_61:


//--------------------- .nv.callgraph             --------------------------
	.section	.nv.callgraph,"",@"SHT_CUDA_CALLGRAPH"
	.align	4
	.sectionentsize	8
	.align		4
        /*0000*/ 	.word	0x00000000
	.align		4
        /*0004*/ 	.word	0xffffffff
	.align		4
        /*0008*/ 	.word	0x00000000
	.align		4
        /*000c*/ 	.word	0xfffffffe
	.align		4
        /*0010*/ 	.word	0x00000000
	.align		4
        /*0014*/ 	.word	0xfffffffd
	.align		4
        /*0018*/ 	.word	0x00000000
	.align		4
        /*001c*/ 	.word	0xfffffffc


//--------------------- .text._Z10dataKernelPdS_S_i --------------------------
	.section	.text._Z10dataKernelPdS_S_i,"ax",@progbits
	.align	128
        .global         _Z10dataKernelPdS_S_i
        .type           _Z10dataKernelPdS_S_i,@function
        .size           _Z10dataKernelPdS_S_i,(.L_x_10 - _Z10dataKernelPdS_S_i)
        .other          _Z10dataKernelPdS_S_i,@"STO_CUDA_ENTRY STV_DEFAULT"
_Z10dataKernelPdS_S_i:
.text._Z10dataKernelPdS_S_i:
[----:B------:R-:W-:Y:S01]  /*0000*/  LDC R1, c[0x0][0x37c] ;  /* 0x0000df00ff017b82 */ /* 0x000fe20000000800 */
[----:B------:R-:W-:Y:S05]  /*0010*/  EXIT ;  /* 0x000000000000794d */ /* 0x000fea0003800000 */
.L_x_0:
[----:B------:R-:W-:-:S00]  /*0020*/  BRA `(.L_x_0) ;  /* 0xfffffffc00fc7947 */ /* 0x000fc0000383ffff */
[----:B------:R-:W-:-:S00]  /*0030*/  NOP ;  /* 0x0000000000007918 */ /* 0x000fc00000000000 */
        /* <DEDUP_REMOVED lines=12> */
.L_x_10:


//--------------------- .text._Z13monitorKernelPdS_ --------------------------
	.section	.text._Z13monitorKernelPdS_,"ax",@progbits
	.align	128
        .global         _Z13monitorKernelPdS_
        .type           _Z13monitorKernelPdS_,@function
        .size           _Z13monitorKernelPdS_,(.L_x_11 - _Z13monitorKernelPdS_)
        .other          _Z13monitorKernelPdS_,@"STO_CUDA_ENTRY STV_DEFAULT"
_Z13monitorKernelPdS_:
.text._Z13monitorKernelPdS_:
[----:B------:R-:W-:Y:S08]  /*0000*/  LDC R1, c[0x0][0x37c] ;  /* 0x0000df00ff017b82 */ /* 0x000ff00000000800 */
[----:B------:R-:W0:Y:S01]  /*0010*/  LDC.64 R2, c[0x0][0x388] ;  /* 0x0000e200ff027b82 */ /* 0x000e220000000a00 */
[----:B------:R-:W0:Y:S02]  /*0020*/  LDCU.64 UR4, c[0x0][0x358] ;  /* 0x00006b00ff0477ac */ /* 0x000e240008000a00 */
[----:B0-----:R-:W2:Y:S05]  /*0030*/  LDG.E.64 R2, desc[UR4][R2.64] ;  /* 0x0000000402027981 */ /* 0x001eaa000c1e1b00 */
[----:B------:R-:W2:Y:S02]  /*0040*/  LDC.64 R4, c[0x0][0x380] ;  /* 0x0000e000ff047b82 */ /* 0x000ea40000000a00 */
[----:B--2---:R-:W-:Y:S01]  /*0050*/  STG.E.64 desc[UR4][R4.64], R2 ;  /* 0x0000000204007986 */ /* 0x004fe2000c101b04 */
[----:B------:R-:W-:Y:S05]  /*0060*/  EXIT ;  /* 0x000000000000794d */ /* 0x000fea0003800000 */
.L_x_1:
        /* <DEDUP_REMOVED lines=9> */
.L_x_11:


//--------------------- .text._Z6MuldevPdS_S_i    --------------------------
	.section	.text._Z6MuldevPdS_S_i,"ax",@progbits
	.align	128
        .global         _Z6MuldevPdS_S_i
        .type           _Z6MuldevPdS_S_i,@function
        .size           _Z6MuldevPdS_S_i,(.L_x_12 - _Z6MuldevPdS_S_i)
        .other          _Z6MuldevPdS_S_i,@"STO_CUDA_ENTRY STV_DEFAULT"
_Z6MuldevPdS_S_i:
.text._Z6MuldevPdS_S_i:
[----:B------:R-:W-:Y:S01]  /*0000*/  LDC R1, c[0x0][0x37c] ;  /* 0x0000df00ff017b82 */ /* 0x000fe20000000800 */
[----:B------:R-:W0:Y:S07]  /*0010*/  LDCU UR10, c[0x0][0x398] ;  /* 0x00007300ff0a77ac */ /* 0x000e2e0008000800 */
[----:B------:R-:W1:Y:S01]  /*0020*/  S2UR UR5, SR_CTAID.X ;  /* 0x00000000000579c3 */ /* 0x000e620000002500 */
[----:B------:R-:W2:Y:S01]  /*0030*/  S2R R0, SR_TID.X ;  /* 0x0000000000007919 */ /* 0x000ea20000002100 */
[----:B------:R-:W-:Y:S01]  /*0040*/  CS2R R18, SRZ ;  /* 0x0000000000127805 */ /* 0x000fe2000001ff00 */
[----:B------:R-:W3:Y:S01]  /*0050*/  LDCU UR18, c[0x0][0x360] ;  /* 0x00006c00ff1277ac */ /* 0x000ee20008000800 */
[----:B------:R-:W4:Y:S01]  /*0060*/  S2R R3, SR_TID.Y ;  /* 0x0000000000037919 */ /* 0x000f220000002200 */
[----:B------:R-:W1:Y:S03]  /*0070*/  LDCU.64 UR16, c[0x0][0x358] ;  /* 0x00006b00ff1077ac */ /* 0x000e660008000a00 */
[----:B------:R-:W5:Y:S01]  /*0080*/  S2UR UR4, SR_CTAID.Y ;  /* 0x00000000000479c3 */ /* 0x000f620000002600 */
[----:B0-----:R-:W-:-:S02]  /*0090*/  UISETP.GE.AND UP0, UPT, UR10, 0x1, UPT ;  /* 0x000000010a00788c */ /* 0x001fc4000bf06270 */
[----:B---3--:R-:W-:Y:S02]  /*00a0*/  UIMAD UR11, UR18, UR10, URZ ;  /* 0x0000000a120b72a4 */ /* 0x008fe4000f8e02ff */
[----:B-1----:R-:W-:Y:S02]  /*00b0*/  UIMAD UR5, UR5, UR18, URZ ;  /* 0x00000012050572a4 */ /* 0x002fe4000f8e02ff */
[----:B-----5:R-:W-:-:S03]  /*00c0*/  UIMAD UR4, UR11, UR4, URZ ;  /* 0x000000040b0472a4 */ /* 0x020fc6000f8e02ff */
[----:B--2---:R-:W-:Y:S09]  /*00d0*/  BRA.U !UP0, `(.L_x_2) ;  /* 0x00000009086c7547 */ /* 0x004ff2000b800000 */
[----:B------:R-:W0:Y:S01]  /*00e0*/  S2UR UR9, SR_CgaCtaId ;  /* 0x00000000000979c3 */ /* 0x000e220000008800 */
[----:B------:R-:W-:Y:S02]  /*00f0*/  UIMAD UR6, UR18, UR18, URZ ;  /* 0x00000012120672a4 */ /* 0x000fe4000f8e02ff */
[C---:B----4-:R-:W-:Y:S01]  /*0100*/  IMAD R5, R3.reuse, UR18, RZ ;  /* 0x0000001203057c24 */ /* 0x050fe2000f8e02ff */
[----:B------:R-:W-:Y:S01]  /*0110*/  UMOV UR7, 0x400 ;  /* 0x0000040000077882 */ /* 0x000fe20000000000 */
[----:B------:R-:W-:Y:S01]  /*0120*/  ULOP3.LUT UR8, UR18, 0xfffffff8, URZ, 0xc0, !UPT ;  /* 0xfffffff812087892 */ /* 0x000fe2000f8ec0ff */
[--C-:B------:R-:W-:Y:S01]  /*0130*/  IMAD R4, R3, UR10, R0.reuse ;  /* 0x0000000a03047c24 */ /* 0x100fe2000f8e0200 */
[----:B------:R-:W-:Y:S01]  /*0140*/  USHF.L.U32 UR6, UR6, 0x3, URZ ;  /* 0x0000000306067899 */ /* 0x000fe200080006ff */
[----:B------:R-:W-:Y:S01]  /*0150*/  IMAD.IADD R7, R5, 0x1, R0 ;  /* 0x0000000105077824 */ /* 0x000fe200078e0200 */
[----:B------:R-:W-:Y:S01]  /*0160*/  CS2R R18, SRZ ;  /* 0x0000000000127805 */ /* 0x000fe2000001ff00 */
[----:B------:R-:W-:-:S02]  /*0170*/  ULOP3.LUT UR13, UR18, 0x7f8, URZ, 0xc0, !UPT ;  /* 0x000007f8120d7892 */ /* 0x000fc4000f8ec0ff */
[----:B------:R-:W-:Y:S01]  /*0180*/  UIADD3 UR14, UPT, UPT, UR4, UR10, URZ ;  /* 0x0000000a040e7290 */ /* 0x000fe2000fffe0ff */
[----:B------:R-:W-:Y:S01]  /*0190*/  LEA R22, R0, UR6, 0x3 ;  /* 0x0000000600167c11 */ /* 0x000fe2000f8e18ff */
[----:B0-----:R-:W-:Y:S02]  /*01a0*/  ULEA UR7, UR9, UR7, 0x18 ;  /* 0x0000000709077291 */ /* 0x001fe4000f8ec0ff */
[----:B------:R-:W-:Y:S02]  /*01b0*/  UIADD3 UR9, UPT, UPT, -UR8, URZ, URZ ;  /* 0x000000ff08097290 */ /* 0x000fe4000fffe1ff */
[----:B------:R-:W-:Y:S02]  /*01c0*/  UIADD3 UR12, UPT, UPT, UR6, UR7, URZ ;  /* 0x00000007060c7290 */ /* 0x000fe4000fffe0ff */
[----:B------:R-:W-:Y:S01]  /*01d0*/  LEA R23, R5, UR7, 0x3 ;  /* 0x0000000705177c11 */ /* 0x000fe2000f8e18ff */
[----:B------:R-:W-:Y:S01]  /*01e0*/  VIADD R22, R22, UR7 ;  /* 0x0000000716167c36 */ /* 0x000fe20008000000 */
[C---:B------:R-:W-:Y:S01]  /*01f0*/  LEA R6, R7.reuse, UR7, 0x3 ;  /* 0x0000000707067c11 */ /* 0x040fe2000f8e18ff */
[----:B------:R-:W-:Y:S01]  /*0200*/  UMOV UR6, UR5 ;  /* 0x0000000500067c82 */ /* 0x000fe20008000000 */
[----:B------:R-:W-:Y:S01]  /*0210*/  LEA R7, R7, UR12, 0x3 ;  /* 0x0000000c07077c11 */ /* 0x000fe2000f8e18ff */
[----:B------:R-:W-:Y:S01]  /*0220*/  UMOV UR7, UR4 ;  /* 0x0000000400077c82 */ /* 0x000fe20008000000 */
[----:B------:R-:W-:-:S07]  /*0230*/  IADD3 R23, PT, PT, R23, 0x20, RZ ;  /* 0x0000002017177810 */ /* 0x000fce0007ffe0ff */
.L_x_8:
[----:B0-----:R-:W0:Y:S01]  /*0240*/  LDC.64 R8, c[0x0][0x380] ;  /* 0x0000e000ff087b82 */ /* 0x001e220000000a00 */
[C---:B------:R-:W-:Y:S01]  /*0250*/  VIADD R13, R4.reuse, UR7 ;  /* 0x00000007040d7c36 */ /* 0x040fe20008000000 */
[----:B------:R-:W-:-:S06]  /*0260*/  IADD3 R15, PT, PT, R4, UR6, RZ ;  /* 0x00000006040f7c10 */ /* 0x000fcc000fffe0ff */
[----:B------:R-:W1:Y:S01]  /*0270*/  LDC.64 R10, c[0x0][0x388] ;  /* 0x0000e200ff0a7b82 */ /* 0x000e620000000a00 */
[----:B0-----:R-:W-:-:S06]  /*0280*/  IMAD.WIDE R8, R13, 0x8, R8 ;  /* 0x000000080d087825 */ /* 0x001fcc00078e0208 */
[----:B------:R-:W2:Y:S01]  /*0290*/  LDG.E.64 R8, desc[UR16][R8.64] ;  /* 0x0000001008087981 */ /* 0x000ea2000c1e1b00 */
[----:B-1----:R-:W-:-:S06]  /*02a0*/  IMAD.WIDE R10, R15, 0x8, R10 ;  /* 0x000000080f0a7825 */ /* 0x002fcc00078e020a */
[----:B------:R-:W3:Y:S01]  /*02b0*/  LDG.E.64 R10, desc[UR16][R10.64] ;  /* 0x000000100a0a7981 */ /* 0x000ee2000c1e1b00 */
[----:B------:R-:W-:Y:S02]  /*02c0*/  UIADD3 UR7, UPT, UPT, UR18, UR7, URZ ;  /* 0x0000000712077290 */ /* 0x000fe4000fffe0ff */
[----:B------:R-:W-:Y:S02]  /*02d0*/  UISETP.GE.U32.AND UP1, UPT, UR18, 0x8, UPT ;  /* 0x000000081200788c */ /* 0x000fe4000bf26070 */
[----:B------:R-:W-:Y:S01]  /*02e0*/  UISETP.GE.AND UP0, UPT, UR7, UR14, UPT ;  /* 0x0000000e0700728c */ /* 0x000fe2000bf06270 */
[----:B--2---:R0:W-:Y:S04]  /*02f0*/  STS.64 [R6], R8 ;  /* 0x0000000806007388 */ /* 0x0041e80000000a00 */
[----:B---3--:R0:W-:Y:S01]  /*0300*/  STS.64 [R7], R10 ;  /* 0x0000000a07007388 */ /* 0x0081e20000000a00 */
[----:B------:R-:W-:Y:S06]  /*0310*/  BAR.SYNC.DEFER_BLOCKING 0x0 ;  /* 0x0000000000007b1d */ /* 0x000fec0000010000 */
[----:B------:R1:W-:Y:S06]  /*0320*/  MEMBAR.SC.CTA ;  /* 0x0000000000007992 */ /* 0x0003ec0000000000 */
[----:B-1----:R-:W-:Y:S01]  /*0330*/  IMAD.MOV.U32 R2, RZ, RZ, RZ ;  /* 0x000000ffff027224 */ /* 0x002fe200078e00ff */
[----:B------:R-:W-:Y:S06]  /*0340*/  BRA.U !UP1, `(.L_x_3) ;  /* 0x0000000109c07547 */ /* 0x000fec000b800000 */
[----:B------:R-:W-:Y:S01]  /*0350*/  MOV R24, R23 ;  /* 0x0000001700187202 */ /* 0x000fe20000000f00 */
[----:B------:R-:W-:Y:S01]  /*0360*/  IMAD.MOV.U32 R2, RZ, RZ, R22 ;  /* 0x000000ffff027224 */ /* 0x000fe200078e0016 */
[----:B------:R-:W-:-:S06]  /*0370*/  UMOV UR8, UR9 ;  /* 0x0000000900087c82 */ /* 0x000fcc0008000000 */
.L_x_4:
[----:B0-----:R-:W-:Y:S01]  /*0380*/  MOV R9, UR18 ;  /* 0x0000001200097c02 */ /* 0x001fe20008000f00 */
[----:B------:R-:W-:Y:S01]  /*0390*/  LDS.64 R16, [R24+-0x20] ;  /* 0xffffe00018107984 */ /* 0x000fe20000000a00 */
[----:B------:R-:W-:Y:S01]  /*03a0*/  MOV R13, UR18 ;  /* 0x00000012000d7c02 */ /* 0x000fe20008000f00 */
[----:B------:R-:W-:Y:S01]  /*03b0*/  UIADD3 UR8, UPT, UPT, UR8, 0x8, URZ ;  /* 0x0000000808087890 */ /* 0x000fe2000fffe0ff */
[----:B------:R-:W-:Y:S01]  /*03c0*/  MOV R25, UR18 ;  /* 0x0000001200197c02 */ /* 0x000fe20008000f00 */
[----:B------:R-:W0:Y:S01]  /*03d0*/  LDS.64 R10, [R2] ;  /* 0x00000000020a7984 */ /* 0x000e220000000a00 */
[----:B------:R-:W-:Y:S01]  /*03e0*/  IMAD R26, R9, 0x8, R2 ;  /* 0x00000008091a7824 */ /* 0x000fe200078e0202 */
[----:B------:R-:W-:Y:S01]  /*03f0*/  MOV R27, UR18 ;  /* 0x00000012001b7c02 */ /* 0x000fe20008000f00 */
[----:B------:R-:W-:Y:S01]  /*0400*/  UISETP.NE.AND UP1, UPT, UR8, URZ, UPT ;  /* 0x000000ff0800728c */ /* 0x000fe2000bf25270 */
[----:B------:R-:W-:Y:S01]  /*0410*/  LDS.64 R8, [R24+-0x18] ;  /* 0xffffe80018087984 */ /* 0x000fe20000000a00 */
[----:B------:R-:W-:Y:S01]  /*0420*/  IMAD R28, R13, 0x8, R26 ;  /* 0x000000080d1c7824 */ /* 0x000fe200078e021a */
[----:B------:R-:W-:-:S02]  /*0430*/  MOV R29, UR18 ;  /* 0x00000012001d7c02 */ /* 0x000fc40008000f00 */
[----:B------:R1:W2:Y:S01]  /*0440*/  LDS.64 R14, [R26] ;  /* 0x000000001a0e7984 */ /* 0x0002a20000000a00 */
[----:B------:R-:W-:-:S03]  /*0450*/  IMAD R25, R25, 0x8, R28 ;  /* 0x0000000819197824 */ /* 0x000fc600078e021c */
[----:B------:R-:W-:Y:S01]  /*0460*/  LDS.64 R12, [R24+-0x10] ;  /* 0xfffff000180c7984 */ /* 0x000fe20000000a00 */
[----:B------:R-:W-:-:S03]  /*0470*/  IMAD R27, R27, 0x8, R25 ;  /* 0x000000081b1b7824 */ /* 0x000fc600078e0219 */
[----:B------:R3:W4:Y:S01]  /*0480*/  LDS.64 R20, [R28] ;  /* 0x000000001c147984 */ /* 0x0007220000000a00 */
[----:B-1----:R-:W-:-:S05]  /*0490*/  MOV R26, UR18 ;  /* 0x00000012001a7c02 */ /* 0x002fca0008000f00 */
[----:B------:R-:W-:Y:S01]  /*04a0*/  IMAD R26, R26, 0x8, R27 ;  /* 0x000000081a1a7824 */ /* 0x000fe200078e021b */
[----:B---3--:R-:W-:Y:S01]  /*04b0*/  MOV R28, UR18 ;  /* 0x00000012001c7c02 */ /* 0x008fe20008000f00 */
[----:B0-----:R-:W-:Y:S01]  /*04c0*/  DFMA R10, R16, R10, R18 ;  /* 0x0000000a100a722b */ /* 0x001fe20000000012 */
[----:B------:R-:W-:Y:S04]  /*04d0*/  LDS.64 R16, [R24+-0x8] ;  /* 0xfffff80018107984 */ /* 0x000fe80000000a00 */
[----:B------:R0:W1:Y:S03]  /*04e0*/  LDS.64 R18, [R25] ;  /* 0x0000000019127984 */ /* 0x0000660000000a00 */
[----:B--2---:R-:W-:Y:S01]  /*04f0*/  DFMA R14, R8, R14, R10 ;  /* 0x0000000e080e722b */ /* 0x004fe2000000000a */
[----:B------:R-:W-:Y:S04]  /*0500*/  LDS.64 R8, [R24] ;  /* 0x0000000018087984 */ /* 0x000fe80000000a00 */
[----:B------:R2:W3:Y:S01]  /*0510*/  LDS.64 R10, [R27] ;  /* 0x000000001b0a7984 */ /* 0x0004e20000000a00 */
[----:B0-----:R-:W-:-:S02]  /*0520*/  IMAD R25, R29, 0x8, R26 ;  /* 0x000000081d197824 */ /* 0x001fc400078e021a */
[----:B----4-:R-:W-:Y:S01]  /*0530*/  DFMA R20, R12, R20, R14 ;  /* 0x000000140c14722b */ /* 0x010fe2000000000e */
[----:B------:R-:W-:Y:S04]  /*0540*/  LDS.64 R12, [R24+0x8] ;  /* 0x00000800180c7984 */ /* 0x000fe80000000a00 */
[----:B------:R-:W0:Y:S01]  /*0550*/  LDS.64 R14, [R26] ;  /* 0x000000001a0e7984 */ /* 0x000e220000000a00 */
[----:B--2---:R-:W-:Y:S02]  /*0560*/  IMAD R27, R28, 0x8, R25 ;  /* 0x000000081c1b7824 */ /* 0x004fe400078e0219 */
[----:B-1----:R-:W-:Y:S01]  /*0570*/  DFMA R16, R16, R18, R20 ;  /* 0x000000121010722b */ /* 0x002fe20000000014 */
[----:B------:R-:W-:Y:S04]  /*0580*/  LDS.64 R18, [R24+0x10] ;  /* 0x0000100018127984 */ /* 0x000fe80000000a00 */
[----:B------:R-:W1:Y:S03]  /*0590*/  LDS.64 R20, [R25] ;  /* 0x0000000019147984 */ /* 0x000e660000000a00 */
[----:B---3--:R-:W-:Y:S01]  /*05a0*/  DFMA R16, R8, R10, R16 ;  /* 0x0000000a0810722b */ /* 0x008fe20000000010 */
[----:B------:R2:W-:Y:S04]  /*05b0*/  LDS.64 R10, [R24+0x18] ;  /* 0x00001800180a7984 */ /* 0x0005e80000000a00 */
[----:B------:R-:W3:Y:S03]  /*05c0*/  LDS.64 R8, [R27] ;  /* 0x000000001b087984 */ /* 0x000ee60000000a00 */
[----:B0-----:R-:W-:Y:S01]  /*05d0*/  DFMA R12, R12, R14, R16 ;  /* 0x0000000e0c0c722b */ /* 0x001fe20000000010 */
[----:B--2---:R-:W-:-:S07]  /*05e0*/  IADD3 R24, PT, PT, R24, 0x40, RZ ;  /* 0x0000004018187810 */ /* 0x004fce0007ffe0ff */
[----:B-1----:R-:W-:Y:S01]  /*05f0*/  DFMA R18, R18, R20, R12 ;  /* 0x000000141212722b */ /* 0x002fe2000000000c */
[----:B------:R-:W-:-:S05]  /*0600*/  MOV R13, UR18 ;  /* 0x00000012000d7c02 */ /* 0x000fca0008000f00 */
[----:B------:R-:W-:Y:S02]  /*0610*/  IMAD R2, R13, 0x40, R2 ;  /* 0x000000400d027824 */ /* 0x000fe400078e0202 */
[----:B---3--:R-:W-:Y:S01]  /*0620*/  DFMA R18, R10, R8, R18 ;  /* 0x000000080a12722b */ /* 0x008fe20000000012 */
[----:B------:R-:W-:Y:S10]  /*0630*/  BRA.U UP1, `(.L_x_4) ;  /* 0xfffffffd01507547 */ /* 0x000ff4000b83ffff */
[----:B------:R-:W-:-:S07]  /*0640*/  IMAD.U32 R2, RZ, RZ, UR13 ;  /* 0x0000000dff027e24 */ /* 0x000fce000f8e00ff */
.L_x_3:
[----:B------:R-:W-:-:S04]  /*0650*/  ULOP3.LUT UR8, UR18, 0x7, URZ, 0xc0, !UPT ;  /* 0x0000000712087892 */ /* 0x000fc8000f8ec0ff */
[----:B------:R-:W-:-:S09]  /*0660*/  UISETP.NE.AND UP1, UPT, UR8, URZ, UPT ;  /* 0x000000ff0800728c */ /* 0x000fd2000bf25270 */
[----:B------:R-:W-:Y:S05]  /*0670*/  BRA.U !UP1, `(.L_x_5) ;  /* 0x0000000109f87547 */ /* 0x000fea000b800000 */
[----:B------:R-:W-:Y:S02]  /*0680*/  UIADD3 UR8, UPT, UPT, UR8, -0x1, URZ ;  /* 0xffffffff08087890 */ /* 0x000fe4000fffe0ff */
[----:B------:R-:W-:Y:S02]  /*0690*/  ULOP3.LUT UP2, UR15, UR18, 0x3, URZ, 0xc0, !UPT ;  /* 0x00000003120f7892 */ /* 0x000fe4000f84c0ff */
[----:B------:R-:W-:-:S09]  /*06a0*/  UISETP.GE.U32.AND UP1, UPT, UR8, 0x3, UPT ;  /* 0x000000030800788c */ /* 0x000fd2000bf26070 */
[----:B------:R-:W-:Y:S05]  /*06b0*/  BRA.U !UP1, `(.L_x_6) ;  /* 0x0000000109687547 */ /* 0x000fea000b800000 */
[----:B------:R-:W1:Y:S01]  /*06c0*/  S2UR UR10, SR_CgaCtaId ;  /* 0x00000000000a79c3 */ /* 0x000e620000008800 */
[----:B------:R-:W-:Y:S01]  /*06d0*/  UMOV UR8, 0x400 ;  /* 0x0000040000087882 */ /* 0x000fe20000000000 */
[----:B0-----:R-:W-:Y:S01]  /*06e0*/  IMAD R8, R2, UR18, R0 ;  /* 0x0000001202087c24 */ /* 0x001fe2000f8e0200 */
[----:B------:R-:W-:Y:S01]  /*06f0*/  IADD3 R24, PT, PT, R5, R2, RZ ;  /* 0x0000000205187210 */ /* 0x000fe20007ffe0ff */
[----:B------:R-:W-:Y:S02]  /*0700*/  IMAD.U32 R26, RZ, RZ, UR18 ;  /* 0x00000012ff1a7e24 */ /* 0x000fe4000f8e00ff */
[----:B------:R-:W-:Y:S01]  /*0710*/  IMAD.U32 R27, RZ, RZ, UR18 ;  /* 0x00000012ff1b7e24 */ /* 0x000fe2000f8e00ff */
[----:B------:R-:W-:Y:S01]  /*0720*/  LEA R25, R8, UR12, 0x3 ;  /* 0x0000000c08197c11 */ /* 0x000fe2000f8e18ff */
[----:B------:R-:W-:Y:S02]  /*0730*/  IMAD.U32 R28, RZ, RZ, UR18 ;  /* 0x00000012ff1c7e24 */ /* 0x000fe4000f8e00ff */
[----:B------:R-:W-:Y:S01]  /*0740*/  VIADD R2, R2, 0x4 ;  /* 0x0000000402027836 */ /* 0x000fe20000000000 */
[----:B------:R-:W-:Y:S01]  /*0750*/  LEA R26, R26, R25, 0x3 ;  /* 0x000000191a1a7211 */ /* 0x000fe200078e18ff */
[----:B------:R0:W-:Y:S03]  /*0760*/  LDS.64 R20, [R25] ;  /* 0x0000000019147984 */ /* 0x0001e60000000a00 */
[----:B------:R-:W-:Y:S01]  /*0770*/  LEA R27, R27, R26, 0x3 ;  /* 0x0000001a1b1b7211 */ /* 0x000fe200078e18ff */
[----:B------:R-:W-:Y:S04]  /*0780*/  LDS.64 R14, [R26] ;  /* 0x000000001a0e7984 */ /* 0x000fe80000000a00 */
[----:B------:R-:W-:Y:S01]  /*0790*/  LDS.64 R10, [R27] ;  /* 0x000000001b0a7984 */ /* 0x000fe20000000a00 */
[----:B0-----:R-:W-:Y:S01]  /*07a0*/  LEA R25, R28, R27, 0x3 ;  /* 0x0000001b1c197211 */ /* 0x001fe200078e18ff */
[----:B-1----:R-:W-:-:S06]  /*07b0*/  ULEA UR8, UR10, UR8, 0x18 ;  /* 0x000000080a087291 */ /* 0x002fcc000f8ec0ff */
[----:B------:R-:W-:-:S05]  /*07c0*/  LEA R24, R24, UR8, 0x3 ;  /* 0x0000000818187c11 */ /* 0x000fca000f8e18ff */
[----:B------:R-:W0:Y:S04]  /*07d0*/  LDS.64 R16, [R24] ;  /* 0x0000000018107984 */ /* 0x000e280000000a00 */
[----:B------:R-:W1:Y:S04]  /*07e0*/  LDS.64 R12, [R24+0x8] ;  /* 0x00000800180c7984 */ /* 0x000e680000000a00 */
[----:B------:R-:W2:Y:S01]  /*07f0*/  LDS.64 R8, [R24+0x10] ;  /* 0x0000100018087984 */ /* 0x000ea20000000a00 */
[----:B0-----:R-:W-:-:S03]  /*0800*/  DFMA R20, R16, R20, R18 ;  /* 0x000000141014722b */ /* 0x001fc60000000012 */
[----:B------:R-:W-:Y:S04]  /*0810*/  LDS.64 R18, [R24+0x18] ;  /* 0x0000180018127984 */ /* 0x000fe80000000a00 */
[----:B------:R-:W0:Y:S01]  /*0820*/  LDS.64 R16, [R25] ;  /* 0x0000000019107984 */ /* 0x000e220000000a00 */
[----:B-1----:R-:W-:-:S08]  /*0830*/  DFMA R12, R12, R14, R20 ;  /* 0x0000000e0c0c722b */ /* 0x002fd00000000014 */
[----:B--2---:R-:W-:-:S08]  /*0840*/  DFMA R8, R8, R10, R12 ;  /* 0x0000000a0808722b */ /* 0x004fd0000000000c */
[----:B0-----:R-:W-:-:S11]  /*0850*/  DFMA R18, R18, R16, R8 ;  /* 0x000000101212722b */ /* 0x001fd60000000008 */
.L_x_6:
[----:B------:R-:W-:Y:S05]  /*0860*/  BRA.U !UP2, `(.L_x_5) ;  /* 0x000000010a7c7547 */ /* 0x000fea000b800000 */
[----:B------:R-:W-:Y:S02]  /*0870*/  UISETP.NE.AND UP1, UPT, UR15, 0x1, UPT ;  /* 0x000000010f00788c */ /* 0x000fe4000bf25270 */
[----:B------:R-:W-:-:S04]  /*0880*/  ULOP3.LUT UR8, UR18, 0x1, URZ, 0xc0, !UPT ;  /* 0x0000000112087892 */ /* 0x000fc8000f8ec0ff */
[----:B------:R-:W-:-:S03]  /*0890*/  UISETP.NE.U32.AND UP2, UPT, UR8, 0x1, UPT ;  /* 0x000000010800788c */ /* 0x000fc6000bf45070 */
[----:B------:R-:W-:Y:S08]  /*08a0*/  BRA.U !UP1, `(.L_x_7) ;  /* 0x0000000109407547 */ /* 0x000ff0000b800000 */
[----:B------:R-:W1:Y:S01]  /*08b0*/  S2UR UR10, SR_CgaCtaId ;  /* 0x00000000000a79c3 */ /* 0x000e620000008800 */
[----:B------:R-:W-:Y:S01]  /*08c0*/  UMOV UR8, 0x400 ;  /* 0x0000040000087882 */ /* 0x000fe20000000000 */
[C---:B0-----:R-:W-:Y:S01]  /*08d0*/  IMAD R9, R2.reuse, UR18, R0 ;  /* 0x0000001202097c24 */ /* 0x041fe2000f8e0200 */
[----:B------:R-:W-:Y:S01]  /*08e0*/  IADD3 R8, PT, PT, R5, R2, RZ ;  /* 0x0000000205087210 */ /* 0x000fe20007ffe0ff */
[----:B------:R-:W-:Y:S02]  /*08f0*/  IMAD.U32 R10, RZ, RZ, UR18 ;  /* 0x00000012ff0a7e24 */ /* 0x000fe4000f8e00ff */
[----:B------:R-:W-:Y:S01]  /*0900*/  VIADD R2, R2, 0x2 ;  /* 0x0000000202027836 */ /* 0x000fe20000000000 */
[----:B------:R-:W-:-:S04]  /*0910*/  LEA R17, R9, UR12, 0x3 ;  /* 0x0000000c09117c11 */ /* 0x000fc8000f8e18ff */
[----:B------:R-:W-:Y:S01]  /*0920*/  LEA R10, R10, R17, 0x3 ;  /* 0x000000110a0a7211 */ /* 0x000fe200078e18ff */
[----:B------:R-:W-:Y:S05]  /*0930*/  LDS.64 R12, [R17] ;  /* 0x00000000110c7984 */ /* 0x000fea0000000a00 */
[----:B------:R-:W-:Y:S01]  /*0940*/  LDS.64 R10, [R10] ;  /* 0x000000000a0a7984 */ /* 0x000fe20000000a00 */
[----:B-1----:R-:W-:-:S06]  /*0950*/  ULEA UR8, UR10, UR8, 0x18 ;  /* 0x000000080a087291 */ /* 0x002fcc000f8ec0ff */
[----:B------:R-:W-:-:S05]  /*0960*/  LEA R16, R8, UR8, 0x3 ;  /* 0x0000000808107c11 */ /* 0x000fca000f8e18ff */
[----:B------:R-:W0:Y:S04]  /*0970*/  LDS.64 R14, [R16] ;  /* 0x00000000100e7984 */ /* 0x000e280000000a00 */
[----:B------:R-:W1:Y:S01]  /*0980*/  LDS.64 R8, [R16+0x8] ;  /* 0x0000080010087984 */ /* 0x000e620000000a00 */
[----:B0-----:R-:W-:-:S08]  /*0990*/  DFMA R12, R14, R12, R18 ;  /* 0x0000000c0e0c722b */ /* 0x001fd00000000012 */
[----:B-1----:R-:W-:-:S11]  /*09a0*/  DFMA R18, R8, R10, R12 ;  /* 0x0000000a0812722b */ /* 0x002fd6000000000c */
.L_x_7:
[----:B------:R-:W-:Y:S05]  /*09b0*/  BRA.U UP2, `(.L_x_5) ;  /* 0x0000000102287547 */ /* 0x000fea000b800000 */
[----:B------:R-:W1:Y:S01]  /*09c0*/  S2UR UR10, SR_CgaCtaId ;  /* 0x00000000000a79c3 */ /* 0x000e620000008800 */
[----:B------:R-:W-:Y:S01]  /*09d0*/  UMOV UR8, 0x400 ;  /* 0x0000040000087882 */ /* 0x000fe20000000000 */
[----:B0-----:R-:W-:Y:S01]  /*09e0*/  IMAD R8, R2, UR18, R0 ;  /* 0x0000001202087c24 */ /* 0x001fe2000f8e0200 */
[----:B------:R-:W-:-:S04]  /*09f0*/  IADD3 R2, PT, PT, R5, R2, RZ ;  /* 0x0000000205027210 */ /* 0x000fc80007ffe0ff */
[----:B------:R-:W-:-:S06]  /*0a00*/  LEA R10, R8, UR12, 0x3 ;  /* 0x0000000c080a7c11 */ /* 0x000fcc000f8e18ff */
[----:B------:R-:W-:Y:S01]  /*0a10*/  LDS.64 R10, [R10] ;  /* 0x000000000a0a7984 */ /* 0x000fe20000000a00 */
[----:B-1----:R-:W-:-:S06]  /*0a20*/  ULEA UR8, UR10, UR8, 0x18 ;  /* 0x000000080a087291 */ /* 0x002fcc000f8ec0ff */
[----:B------:R-:W-:-:S05]  /*0a30*/  LEA R2, R2, UR8, 0x3 ;  /* 0x0000000802027c11 */ /* 0x000fca000f8e18ff */
[----:B------:R-:W0:Y:S02]  /*0a40*/  LDS.64 R8, [R2] ;  /* 0x0000000002087984 */ /* 0x000e240000000a00 */
[----:B0-----:R-:W-:-:S11]  /*0a50*/  DFMA R18, R8, R10, R18 ;  /* 0x0000000a0812722b */ /* 0x001fd60000000012 */
.L_x_5:
[----:B------:R-:W-:Y:S01]  /*0a60*/  BAR.SYNC.DEFER_BLOCKING 0x0 ;  /* 0x0000000000007b1d */ /* 0x000fe20000010000 */
[----:B------:R-:W-:-:S05]  /*0a70*/  UIADD3 UR6, UPT, UPT, UR11, UR6, URZ ;  /* 0x000000060b067290 */ /* 0x000fca000fffe0ff */
[----:B------:R-:W-:Y:S07]  /*0a80*/  BRA.U !UP0, `(.L_x_8) ;  /* 0xfffffff508ec7547 */ /* 0x000fee000b83ffff */
.L_x_2:
[----:B------:R-:W4:Y:S01]  /*0a90*/  LDCU UR6, c[0x0][0x398] ;  /* 0x00007300ff0677ac */ /* 0x000f220008000800 */
[----:B------:R-:W1:Y:S01]  /*0aa0*/  LDC.64 R4, c[0x0][0x390] ;  /* 0x0000e400ff047b82 */ /* 0x000e620000000a00 */
[----:B------:R-:W-:-:S04]  /*0ab0*/  VIADD R0, R0, UR5 ;  /* 0x0000000500007c36 */ /* 0x000fc80008000000 */
[----:B----4-:R-:W-:-:S05]  /*0ac0*/  IMAD R0, R3, UR6, R0 ;  /* 0x0000000603007c24 */ /* 0x010fca000f8e0200 */
[----:B------:R-:W-:-:S05]  /*0ad0*/  IADD3 R3, PT, PT, R0, UR4, RZ ;  /* 0x0000000400037c10 */ /* 0x000fca000fffe0ff */
[----:B-1----:R-:W-:-:S05]  /*0ae0*/  IMAD.WIDE R2, R3, 0x8, R4 ;  /* 0x0000000803027825 */ /* 0x002fca00078e0204 */
[----:B------:R-:W-:Y:S01]  /*0af0*/  STG.E.64 desc[UR16][R2.64], R18 ;  /* 0x0000001202007986 */ /* 0x000fe2000c101b10 */
[----:B------:R-:W-:Y:S05]  /*0b00*/  EXIT ;  /* 0x000000000000794d */ /* 0x000fea0003800000 */
.L_x_9:
        /* <DEDUP_REMOVED lines=15> */
.L_x_12:


//--------------------- .nv.shared._Z10dataKernelPdS_S_i --------------------------
	.section	.nv.shared._Z10dataKernelPdS_S_i,"aw",@nobits
	.sectionflags	@""
	.align	16
	.zero		1024


//--------------------- .nv.shared.reserved.0     --------------------------
	.section	.nv.shared.reserved.0,"aw",@nobits
	.weak		__nv_reservedSMEM_offset_0_alias
	.size		__nv_reservedSMEM_offset_0_alias, 0, 64
	.other		__nv_reservedSMEM_offset_0_alias,@"STO_CUDA_RESERVED_SHARED STV_DEFAULT"
__nv_reservedSMEM_offset_0_alias:
	.zero		0
	.zero		64


//--------------------- .nv.shared._Z13monitorKernelPdS_ --------------------------
	.section	.nv.shared._Z13monitorKernelPdS_,"aw",@nobits
	.sectionflags	@""
	.align	16
	.zero		1024


//--------------------- .nv.shared._Z6MuldevPdS_S_i --------------------------
	.section	.nv.shared._Z6MuldevPdS_S_i,"aw",@nobits
	.sectionflags	@""
	.align	16
	.zero		1024


//--------------------- .nv.constant0._Z10dataKernelPdS_S_i --------------------------
	.section	.nv.constant0._Z10dataKernelPdS_S_i,"a",@progbits
	.sectionflags	@""
	.align	4
.nv.constant0._Z10dataKernelPdS_S_i:
	.zero		924


//--------------------- .nv.constant0._Z13monitorKernelPdS_ --------------------------
	.section	.nv.constant0._Z13monitorKernelPdS_,"a",@progbits
	.sectionflags	@""
	.align	4
.nv.constant0._Z13monitorKernelPdS_:
	.zero		912


//--------------------- .nv.constant0._Z6MuldevPdS_S_i --------------------------
	.section	.nv.constant0._Z6MuldevPdS_S_i,"a",@progbits
	.sectionflags	@""
	.align	4
.nv.constant0._Z6MuldevPdS_S_i:
	.zero		924


//--------------------- SYMBOLS --------------------------

	.type		.nv.reservedSmem.offset0,@object
	.size		.nv.reservedSmem.offset0,0x4
	.type		.nv.reservedSmem.cap,@object
	.size		.nv.reservedSmem.cap,0x4
